	.headerflags	@"EF_CUDA_TEXMODE_UNIFIED EF_CUDA_64BIT_ADDRESS EF_CUDA_ACCELERATORS EF_CUDA_SM90 EF_CUDA_VIRTUAL_SM(EF_CUDA_SM90)"
	.elftype	@"ET_EXEC"


//--------------------- .nv.info                  --------------------------
	.section	.nv.info,"",@"SHT_CUDA_INFO"
	.align	4


	//----- nvinfo : EIATTR_REGCOUNT
	.align		4
        /*0000*/ 	.byte	0x04, 0x2f
        /*0002*/ 	.short	(.L_1 - .L_0)
	.align		4
.L_0:
        /*0004*/ 	.word	index@(triton_poi_fused_relu_threshold_backward_9)
        /*0008*/ 	.word	0x0000000e


	//----- nvinfo : EIATTR_MIN_STACK_SIZE
	.align		4
.L_1:
        /*000c*/ 	.byte	0x04, 0x12
        /*000e*/ 	.short	(.L_3 - .L_2)
	.align		4
.L_2:
        /*0010*/ 	.word	index@(triton_poi_fused_relu_threshold_backward_9)
        /*0014*/ 	.word	0x00000000


	//----- nvinfo : EIATTR_FRAME_SIZE
	.align		4
.L_3:
        /*0018*/ 	.byte	0x04, 0x11
        /*001a*/ 	.short	(.L_5 - .L_4)
	.align		4
.L_4:
        /*001c*/ 	.word	index@(triton_poi_fused_relu_threshold_backward_9)
        /*0020*/ 	.word	0x00000000


	//----- nvinfo : EIATTR_MIN_STACK_SIZE
	.align		4
.L_5:
        /*0024*/ 	.byte	0x04, 0x12
        /*0026*/ 	.short	(.L_7 - .L_6)
	.align		4
.L_6:
        /*0028*/ 	.word	index@(triton_poi_fused_relu_threshold_backward_9)
        /*002c*/ 	.word	0x00000000
.L_7:


//--------------------- .nv.info.triton_poi_fused_relu_threshold_backward_9 --------------------------
	.section	.nv.info.triton_poi_fused_relu_threshold_backward_9,"",@"SHT_CUDA_INFO"
	.sectionflags	@""
	.align	4


	//----- nvinfo : EIATTR_CUDA_API_VERSION
	.align		4
        /*0000*/ 	.byte	0x04, 0x37
        /*0002*/ 	.short	(.L_9 - .L_8)
.L_8:
        /*0004*/ 	.word	0x0000007c


	//----- nvinfo : EIATTR_KPARAM_INFO
	.align		4
.L_9:
        /*0008*/ 	.byte	0x04, 0x17
        /*000a*/ 	.short	(.L_11 - .L_10)
.L_10:
        /*000c*/ 	.word	0x00000000
        /*0010*/ 	.short	0x0004
        /*0012*/ 	.short	0x0020
        /*0014*/ 	.byte	0x00, 0xf0, 0x11, 0x00


	//----- nvinfo : EIATTR_KPARAM_INFO
	.align		4
.L_11:
        /*0018*/ 	.byte	0x04, 0x17
        /*001a*/ 	.short	(.L_13 - .L_12)
.L_12:
        /*001c*/ 	.word	0x00000000
        /*0020*/ 	.short	0x0003
        /*0022*/ 	.short	0x0018
        /*0024*/ 	.byte	0x00, 0xf4, 0x21, 0x00


	//----- nvinfo : EIATTR_KPARAM_INFO
	.align		4
.L_13:
        /*0028*/ 	.byte	0x04, 0x17
        /*002a*/ 	.short	(.L_15 - .L_14)
.L_14:
        /*002c*/ 	.word	0x00000000
        /*0030*/ 	.short	0x0002
        /*0032*/ 	.short	0x0010
        /*0034*/ 	.byte	0x00, 0xf4, 0x21, 0x00


	//----- nvinfo : EIATTR_KPARAM_INFO
	.align		4
.L_15:
        /*0038*/ 	.byte	0x04, 0x17
        /*003a*/ 	.short	(.L_17 - .L_16)
.L_16:
        /*003c*/ 	.word	0x00000000
        /*0040*/ 	.short	0x0001
        /*0042*/ 	.short	0x0008
        /*0044*/ 	.byte	0x00, 0xf4, 0x21, 0x00


	//----- nvinfo : EIATTR_KPARAM_INFO
	.align		4
.L_17:
        /*0048*/ 	.byte	0x04, 0x17
        /*004a*/ 	.short	(.L_19 - .L_18)
.L_18:
        /*004c*/ 	.word	0x00000000
        /*0050*/ 	.short	0x0000
        /*0052*/ 	.short	0x0000
        /*0054*/ 	.byte	0x00, 0xf4, 0x21, 0x00


	//----- nvinfo : EIATTR_SPARSE_MMA_MASK
	.align		4
.L_19:
        /*0058*/ 	.byte	0x03, 0x50
        /*005a*/ 	.short	0x0000


	//----- nvinfo : EIATTR_MAXREG_COUNT
	.align		4
        /*005c*/ 	.byte	0x03, 0x1b
        /*005e*/ 	.short	0x00ff


	//----- nvinfo : EIATTR_EXIT_INSTR_OFFSETS
	.align		4
        /*0060*/ 	.byte	0x04, 0x1c
        /*0062*/ 	.short	(.L_21 - .L_20)


	//   ....[0]....
.L_20:
        /*0064*/ 	.word	0x000001e0


	//   ....[1]....
        /*0068*/ 	.word	0x00000200


	//----- nvinfo : EIATTR_REQNTID
	.align		4
.L_21:
        /*006c*/ 	.byte	0x04, 0x10
        /*006e*/ 	.short	(.L_23 - .L_22)
.L_22:
        /*0070*/ 	.word	0x00000020
        /*0074*/ 	.word	0x00000001
        /*0078*/ 	.word	0x00000001


	//----- nvinfo : EIATTR_CBANK_PARAM_SIZE
	.align		4
.L_23:
        /*007c*/ 	.byte	0x03, 0x19
        /*007e*/ 	.short	0x0024


	//----- nvinfo : EIATTR_PARAM_CBANK
	.align		4
        /*0080*/ 	.byte	0x04, 0x0a
        /*0082*/ 	.short	(.L_25 - .L_24)
	.align		4
.L_24:
        /*0084*/ 	.word	index@(.nv.constant0.triton_poi_fused_relu_threshold_backward_9)
        /*0088*/ 	.short	0x0210
        /*008a*/ 	.short	0x0024


	//----- nvinfo : EIATTR_SW_WAR
	.align		4
.L_25:
        /*008c*/ 	.byte	0x04, 0x36
        /*008e*/ 	.short	(.L_27 - .L_26)
.L_26:
        /*0090*/ 	.word	0x00000008
.L_27:


//--------------------- .nv.callgraph             --------------------------
	.section	.nv.callgraph,"",@"SHT_CUDA_CALLGRAPH"
	.align	4
	.sectionentsize	8
	.align		4
        /*0000*/ 	.word	0x00000000
	.align		4
        /*0004*/ 	.word	0xffffffff
	.align		4
        /*0008*/ 	.word	0x00000000
	.align		4
        /*000c*/ 	.word	0xfffffffe
	.align		4
        /*0010*/ 	.word	0x00000000
	.align		4
        /*0014*/ 	.word	0xfffffffd
	.align		4
        /*0018*/ 	.word	0x00000000
	.align		4
        /*001c*/ 	.word	0xfffffffc


//--------------------- .text.triton_poi_fused_relu_threshold_backward_9 --------------------------
	.section	.text.triton_poi_fused_relu_threshold_backward_9,"ax",@progbits
	.align	128
        .global         triton_poi_fused_relu_threshold_backward_9
        .type           triton_poi_fused_relu_threshold_backward_9,@function
        .size           triton_poi_fused_relu_threshold_backward_9,(.L_x_1 - triton_poi_fused_relu_threshold_backward_9)
        .other          triton_poi_fused_relu_threshold_backward_9,@"STO_CUDA_ENTRY STV_DEFAULT"
triton_poi_fused_relu_threshold_backward_9:
.text.triton_poi_fused_relu_threshold_backward_9:
[----:B------:R-:W0:Y:S02]  /*0000*/  LDC R1, c[0x0][0x28] ;  /* 0x00000a00ff017b82 */ /* 0x000e240000000800 */
[----:B------:R-:W1:Y:S01]  /*0010*/  S2R R8, SR_TID.X ;  /* 0x0000000000087919 */ /* 0x000e620000002100 */
[----:B------:R-:W2:Y:S01]  /*0020*/  LDC.64 R4, c[0x0][0x218] ;  /* 0x00008600ff047b82 */ /* 0x000ea20000000a00 */
[----:B------:R-:W-:Y:S01]  /*0030*/  IMAD.MOV.U32 R11, RZ, RZ, RZ ;  /* 0x000000ffff0b7224 */ /* 0x000fe200078e00ff */
[----:B------:R-:W-:Y:S01]  /*0040*/  ULDC.64 UR4, c[0x0][0x208] ;  /* 0x0000820000047ab9 */ /* 0x000fe20000000a00 */
[----:B------:R-:W3:Y:S01]  /*0050*/  S2R R9, SR_CTAID.X ;  /* 0x0000000000097919 */ /* 0x000ee20000002500 */
[----:B------:R-:W-:-:S04]  /*0060*/  ULDC.64 UR6, c[0x0][0x228] ;  /* 0x00008a0000067ab9 */ /* 0x000fc80000000a00 */
[----:B------:R-:W4:Y:S01]  /*0070*/  LDC.64 R2, c[0x0][0x210] ;  /* 0x00008400ff027b82 */ /* 0x000f220000000a00 */
[----:B-1----:R-:W-:-:S05]  /*0080*/  LOP3.LUT R8, R8, 0x1f, RZ, 0xc0, !PT ;  /* 0x0000001f08087812 */ /* 0x002fca00078ec0ff */
[----:B---3--:R-:W-:Y:S02]  /*0090*/  IMAD R9, R9, 0x20, R8 ;  /* 0x0000002009097824 */ /* 0x008fe400078e0208 */
[----:B------:R-:W-:Y:S02]  /*00a0*/  IMAD.MOV.U32 R8, RZ, RZ, RZ ;  /* 0x000000ffff087224 */ /* 0x000fe400078e00ff */
[C---:B----4-:R-:W-:Y:S01]  /*00b0*/  IMAD.WIDE R2, R9.reuse, 0x4, R2 ;  /* 0x0000000409027825 */ /* 0x050fe200078e0202 */
[----:B------:R-:W-:-:S03]  /*00c0*/  ISETP.GE.AND P0, PT, R9, 0x1c, PT ;  /* 0x0000001c0900780c */ /* 0x000fc60003f06270 */
[----:B------:R-:W-:-:S05]  /*00d0*/  IMAD.HI R0, R9, -0x6db6db6d, R8 ;  /* 0x9249249309007827 */ /* 0x000fca00078e0208 */
[----:B------:R-:W-:-:S04]  /*00e0*/  SHF.R.U32.HI R7, RZ, 0x1f, R0 ;  /* 0x0000001fff077819 */ /* 0x000fc80000011600 */
[----:B------:R-:W-:Y:S01]  /*00f0*/  LEA.HI.SX32 R7, R0, R7, 0x1e ;  /* 0x0000000700077211 */ /* 0x000fe200078ff2ff */
[----:B------:R-:W-:-:S04]  /*0100*/  IMAD.MOV.U32 R0, RZ, RZ, RZ ;  /* 0x000000ffff007224 */ /* 0x000fc800078e00ff */
[----:B--2---:R-:W-:Y:S02]  /*0110*/  IMAD.WIDE R4, R7, 0x4, R4 ;  /* 0x0000000407047825 */ /* 0x004fe400078e0204 */
[----:B------:R-:W2:Y:S01]  /*0120*/  @!P0 LDG.E R0, desc[UR4][R2.64] ;  /* 0x0000000402008981 */ /* 0x000ea2000c1e1900 */
[----:B------:R-:W1:Y:S03]  /*0130*/  LDC.64 R6, c[0x0][0x220] ;  /* 0x00008800ff067b82 */ /* 0x000e660000000a00 */
[----:B------:R-:W2:Y:S01]  /*0140*/  @!P0 LDG.E.EL R11, desc[UR4][R4.64] ;  /* 0x00000004040b8981 */ /* 0x000ea2000c2e1900 */
[----:B-1----:R-:W-:-:S04]  /*0150*/  IMAD.WIDE R6, R9, 0x4, R6 ;  /* 0x0000000409067825 */ /* 0x002fc800078e0206 */
[----:B--2---:R-:W-:Y:S01]  /*0160*/  FADD R8, R11, R0 ;  /* 0x000000000b087221 */ /* 0x004fe20000000000 */
[----:B------:R-:W-:-:S04]  /*0170*/  FSETP.GEU.AND P1, PT, R0, -R11, PT ;  /* 0x8000000b0000720b */ /* 0x000fc80003f2e000 */
[----:B------:R-:W-:Y:S02]  /*0180*/  FSEL R11, R8, RZ, P1 ;  /* 0x000000ff080b7208 */ /* 0x000fe40000800000 */
[----:B------:R-:W-:Y:S02]  /*0190*/  IADD3 R8, P1, R9, UR6, RZ ;  /* 0x0000000609087c10 */ /* 0x000fe4000ff3e0ff */
[----:B------:R-:W-:Y:S01]  /*01a0*/  FSETP.GTU.AND P2, PT, R11, RZ, PT ;  /* 0x000000ff0b00720b */ /* 0x000fe20003f4c000 */
[----:B------:R1:W-:Y:S01]  /*01b0*/  @!P0 STG.E desc[UR4][R6.64], R11 ;  /* 0x0000000b06008986 */ /* 0x0003e2000c101904 */
[----:B------:R-:W-:Y:S02]  /*01c0*/  LEA.HI.X.SX32 R9, R9, UR7, 0x1, P1 ;  /* 0x0000000709097c11 */ /* 0x000fe400088f0eff */
[----:B------:R-:W-:Y:S01]  /*01d0*/  SEL R3, RZ, 0x1, P2 ;  /* 0x00000001ff037807 */ /* 0x000fe20001000000 */
[----:B------:R-:W-:Y:S08]  /*01e0*/  @P0 EXIT ;  /* 0x000000000000094d */ /* 0x000ff00003800000 */
[----:B------:R-:W-:Y:S01]  /*01f0*/  STG.E.U8 desc[UR4][R8.64], R3 ;  /* 0x0000000308007986 */ /* 0x000fe2000c101104 */
[----:B------:R-:W-:Y:S05]  /*0200*/  EXIT ;  /* 0x000000000000794d */ /* 0x000fea0003800000 */
.L_x_0:
[----:B------:R-:W-:-:S00]  /*0210*/  BRA `(.L_x_0) ;  /* 0xfffffffc00fc7947 */ /* 0x000fc0000383ffff */
[----:B------:R-:W-:-:S00]  /*0220*/  NOP ;  /* 0x0000000000007918 */ /* 0x000fc00000000000 */
        /* <DEDUP_REMOVED lines=13> */
.L_x_1:


//--------------------- .nv.constant0.triton_poi_fused_relu_threshold_backward_9 --------------------------
	.section	.nv.constant0.triton_poi_fused_relu_threshold_backward_9,"a",@progbits
	.sectionflags	@""
	.align	4
.nv.constant0.triton_poi_fused_relu_threshold_backward_9:
	.zero		564
